//
// Generated by NVIDIA NVVM Compiler
//
// Compiler Build ID: CL-36424714
// Cuda compilation tools, release 13.0, V13.0.88
// Based on NVVM 20.0.0
//

.version 9.0
.target sm_100
.address_size 64

	// .globl	_Z19bank_conflicts_cudaP6__halfi
.extern .func  (.param .b32 func_retval0) vprintf
(
	.param .b64 vprintf_param_0,
	.param .b64 vprintf_param_1
)
;
.global .align 1 .b8 $str[21] = {98, 97, 110, 107, 95, 99, 111, 110, 102, 108, 105, 99, 116, 115, 95, 99, 117, 100, 97, 10};
.extern .shared .align 16 .b8 sharedMem[];

.visible .entry _Z19bank_conflicts_cudaP6__halfi(
	.param .u64 .ptr .align 1 _Z19bank_conflicts_cudaP6__halfi_param_0,
	.param .u32 _Z19bank_conflicts_cudaP6__halfi_param_1
)
{
	.reg .pred 	%p<2>;
	.reg .b32 	%r<38>;
	.reg .b64 	%rd<12>;

	ld.param.u64 	%rd1, [_Z19bank_conflicts_cudaP6__halfi_param_0];
	mov.u32 	%r1, %tid.x;
	mov.u32 	%r2, %ctaid.x;
	or.b32  	%r4, %r1, %r2;
	mov.u32 	%r3, %ctaid.y;
	or.b32  	%r5, %r4, %r3;
	setp.ne.s32 	%p1, %r5, 0;
	@%p1 bra 	$L__BB0_2;
	mov.u64 	%rd2, $str;
	cvta.global.u64 	%rd3, %rd2;
	{ // callseq 0, 0
	.param .b64 param0;
	st.param.b64 	[param0], %rd3;
	.param .b64 param1;
	st.param.b64 	[param1], 0;
	.param .b32 retval0;
	call.uni (retval0), 
	vprintf, 
	(
	param0, 
	param1
	);
	ld.param.b32 	%r6, [retval0];
	} // callseq 0
$L__BB0_2:
	shr.u32 	%r8, %r1, 3;
	shl.b32 	%r9, %r1, 3;
	and.b32  	%r10, %r9, 56;
	shl.b32 	%r11, %r1, 4;
	and.b32  	%r12, %r11, 112;
	shl.b32 	%r13, %r8, 7;
	or.b32  	%r14, %r13, %r12;
	mov.u32 	%r15, sharedMem;
	add.s32 	%r16, %r15, %r14;
	mov.b32 	%r17, 0;
	st.shared.v4.u32 	[%r16], {%r17, %r17, %r17, %r17};
	st.shared.v4.u32 	[%r16+2048], {%r17, %r17, %r17, %r17};
	st.shared.v4.u32 	[%r16+4096], {%r17, %r17, %r17, %r17};
	st.shared.v4.u32 	[%r16+6144], {%r17, %r17, %r17, %r17};
	bar.sync 	0;
	shl.b32 	%r18, %r2, 14;
	shl.b32 	%r19, %r3, 6;
	add.s32 	%r20, %r18, %r19;
	cvt.u64.u32 	%rd4, %r20;
	shl.b32 	%r21, %r8, 8;
	cvt.u64.u32 	%rd5, %r21;
	cvt.u64.u32 	%rd6, %r10;
	add.s64 	%rd7, %rd5, %rd4;
	or.b64  	%rd8, %rd7, %rd6;
	cvta.to.global.u64 	%rd9, %rd1;
	shl.b64 	%rd10, %rd8, 1;
	add.s64 	%rd11, %rd9, %rd10;
	ld.shared.v4.u32 	{%r22, %r23, %r24, %r25}, [%r16];
	st.global.v4.u32 	[%rd11], {%r22, %r23, %r24, %r25};
	ld.shared.v4.u32 	{%r26, %r27, %r28, %r29}, [%r16+2048];
	st.global.v4.u32 	[%rd11+8192], {%r26, %r27, %r28, %r29};
	ld.shared.v4.u32 	{%r30, %r31, %r32, %r33}, [%r16+4096];
	st.global.v4.u32 	[%rd11+16384], {%r30, %r31, %r32, %r33};
	ld.shared.v4.u32 	{%r34, %r35, %r36, %r37}, [%r16+6144];
	st.global.v4.u32 	[%rd11+24576], {%r34, %r35, %r36, %r37};
	ret;

}


// ===== COMPILED SASS (sm_100) =====

	.target	sm_100

	.elftype	@"ET_EXEC"


//--------------------- .note.nv.tkinfo           --------------------------
	.section	.note.nv.tkinfo,"",@"SHT_NOTE"
	.sectionflags	@"SHF_NOTE_NV_TKINFO"
	.tkinfo
        /*0018*/ 	.word	0x00000002
        /*0030*/ 	.string	""
        /*0030*/ 	.string	"ptxas"
        /*0030*/ 	.string	"Cuda compilation tools, release 13.0, V13.0.88"
        /*0030*/ 	.string	"Build cuda_13.0.r13.0/compiler.36424714_0"
        /*0030*/ 	.string	"-arch sm_100 -m 64 "



//--------------------- .note.nv.cuinfo           --------------------------
	.section	.note.nv.cuinfo,"",@"SHT_NOTE"
	.sectionflags	@"SHF_NOTE_NV_CUINFO"
        /*0018*/ 	.short	0x0002
        /*001a*/ 	.short	0x0064
        /*001c*/ 	.short	0x0082
	.zero		2


//--------------------- .nv.info                  --------------------------
	.section	.nv.info,"",@"SHT_CUDA_INFO"
	.align	4


	//----- nvinfo : EIATTR_REGCOUNT
	.align		4
        /*0000*/ 	.byte	0x04, 0x2f
        /*0002*/ 	.short	(.L_2 - .L_1)
	.align		4
.L_1:
        /*0004*/ 	.word	index@(_Z19bank_conflicts_cudaP6__halfi)
        /*0008*/ 	.word	0x0000001a


	//----- nvinfo : EIATTR_FRAME_SIZE
	.align		4
.L_2:
        /*000c*/ 	.byte	0x04, 0x11
        /*000e*/ 	.short	(.L_4 - .L_3)
	.align		4
.L_3:
        /*0010*/ 	.word	index@(_Z19bank_conflicts_cudaP6__halfi)
        /*0014*/ 	.word	0x00000000


	//----- nvinfo : EIATTR_MIN_STACK_SIZE
	.align		4
.L_4:
        /*0018*/ 	.byte	0x04, 0x12
        /*001a*/ 	.short	(.L_6 - .L_5)
	.align		4
.L_5:
        /*001c*/ 	.word	index@(_Z19bank_conflicts_cudaP6__halfi)
        /*0020*/ 	.word	0x00000000
.L_6:


//--------------------- .nv.compat                --------------------------
	.section	.nv.compat,"",@"SHT_CUDA_COMPAT_INFO"
	.align	4
        /*0000*/ 	.byte	0x02, 0x09, 0x00, 0x00, 0x02, 0x02, 0x01, 0x00, 0x02, 0x05, 0x05, 0x00, 0x03, 0x07, 0x01, 0x01
        /*0010*/ 	.byte	0x02, 0x03, 0x00, 0x00, 0x02, 0x06, 0x01, 0x00, 0x04, 0x0b, 0x08, 0x00, 0x09, 0x00, 0x00, 0x00
        /*0020*/ 	.byte	0x00, 0x00, 0x00, 0x00


//--------------------- .nv.info._Z19bank_conflicts_cudaP6__halfi --------------------------
	.section	.nv.info._Z19bank_conflicts_cudaP6__halfi,"",@"SHT_CUDA_INFO"
	.sectionflags	@""
	.align	4


	//----- nvinfo : EIATTR_CUDA_API_VERSION
	.align		4
        /*0000*/ 	.byte	0x04, 0x37
        /*0002*/ 	.short	(.L_8 - .L_7)
.L_7:
        /*0004*/ 	.word	0x00000082


	//----- nvinfo : EIATTR_KPARAM_INFO
	.align		4
.L_8:
        /*0008*/ 	.byte	0x04, 0x17
        /*000a*/ 	.short	(.L_10 - .L_9)
.L_9:
        /*000c*/ 	.word	0x00000000
        /*0010*/ 	.short	0x0001
        /*0012*/ 	.short	0x0008
        /*0014*/ 	.byte	0x00, 0xf0, 0x11, 0x00


	//----- nvinfo : EIATTR_KPARAM_INFO
	.align		4
.L_10:
        /*0018*/ 	.byte	0x04, 0x17
        /*001a*/ 	.short	(.L_12 - .L_11)
.L_11:
        /*001c*/ 	.word	0x00000000
        /*0020*/ 	.short	0x0000
        /*0022*/ 	.short	0x0000
        /*0024*/ 	.byte	0x00, 0xf5, 0x21, 0x00


	//----- nvinfo : EIATTR_SPARSE_MMA_MASK
	.align		4
.L_12:
        /*0028*/ 	.byte	0x03, 0x50
        /*002a*/ 	.short	0x0000


	//----- nvinfo : EIATTR_MAXREG_COUNT
	.align		4
        /*002c*/ 	.byte	0x03, 0x1b
        /*002e*/ 	.short	0x00ff


	//----- nvinfo : EIATTR_NUM_BARRIERS
	.align		4
        /*0030*/ 	.byte	0x02, 0x4c
        /*0032*/ 	.byte	0x01
	.zero		1


	//----- nvinfo : EIATTR_EXTERNS
	.align		4
        /*0034*/ 	.byte	0x04, 0x0f
        /*0036*/ 	.short	(.L_14 - .L_13)


	//   ....[0]....
	.align		4
.L_13:
        /*0038*/ 	.word	index@(vprintf)


	//----- nvinfo : EIATTR_MERCURY_ISA_VERSION
	.align		4
.L_14:
        /*003c*/ 	.byte	0x03, 0x5f
        /*003e*/ 	.short	0x0101


	//----- nvinfo : EIATTR_VRC_CTA_INIT_COUNT
	.align		4
        /*0040*/ 	.byte	0x02, 0x4a
	.zero		1
	.zero		1


	//----- nvinfo : EIATTR_SYSCALL_OFFSETS
	.align		4
        /*0044*/ 	.byte	0x04, 0x46
        /*0046*/ 	.short	(.L_16 - .L_15)


	//   ....[0]....
.L_15:
        /*0048*/ 	.word	0x000000e0


	//----- nvinfo : EIATTR_EXIT_INSTR_OFFSETS
	.align		4
.L_16:
        /*004c*/ 	.byte	0x04, 0x1c
        /*004e*/ 	.short	(.L_18 - .L_17)


	//   ....[0]....
.L_17:
        /*0050*/ 	.word	0x000002e0


	//----- nvinfo : EIATTR_CRS_STACK_SIZE
	.align		4
.L_18:
        /*0054*/ 	.byte	0x04, 0x1e
        /*0056*/ 	.short	(.L_20 - .L_19)
.L_19:
        /*0058*/ 	.word	0x00000000


	//----- nvinfo : EIATTR_CBANK_PARAM_SIZE
	.align		4
.L_20:
        /*005c*/ 	.byte	0x03, 0x19
        /*005e*/ 	.short	0x000c


	//----- nvinfo : EIATTR_PARAM_CBANK
	.align		4
        /*0060*/ 	.byte	0x04, 0x0a
        /*0062*/ 	.short	(.L_22 - .L_21)
	.align		4
.L_21:
        /*0064*/ 	.word	index@(.nv.constant0._Z19bank_conflicts_cudaP6__halfi)
        /*0068*/ 	.short	0x0380
        /*006a*/ 	.short	0x000c


	//----- nvinfo : EIATTR_SW_WAR
	.align		4
.L_22:
        /*006c*/ 	.byte	0x04, 0x36
        /*006e*/ 	.short	(.L_24 - .L_23)
.L_23:
        /*0070*/ 	.word	0x00000008
.L_24:


//--------------------- .nv.callgraph             --------------------------
	.section	.nv.callgraph,"",@"SHT_CUDA_CALLGRAPH"
	.align	4
	.sectionentsize	8
	.align		4
        /*0000*/ 	.word	0x00000000
	.align		4
        /*0004*/ 	.word	0xffffffff
	.align		4
        /*0008*/ 	.word	index@(_Z19bank_conflicts_cudaP6__halfi)
	.align		4
        /*000c*/ 	.word	index@(vprintf)
	.align		4
        /*0010*/ 	.word	0x00000000
	.align		4
        /*0014*/ 	.word	0xfffffffe
	.align		4
        /*0018*/ 	.word	0x00000000
	.align		4
        /*001c*/ 	.word	0xfffffffd
	.align		4
        /*0020*/ 	.word	0x00000000
	.align		4
        /*0024*/ 	.word	0xfffffffc


//--------------------- .nv.constant4             --------------------------
	.section	.nv.constant4,"a",@progbits
	.align	8
	.align		8
.nv.constant4:
        /*0000*/ 	.dword	vprintf
	.align		8
        /*0008*/ 	.dword	$str


//--------------------- .text._Z19bank_conflicts_cudaP6__halfi --------------------------
	.section	.text._Z19bank_conflicts_cudaP6__halfi,"ax",@progbits
	.align	128
        .global         _Z19bank_conflicts_cudaP6__halfi
        .type           _Z19bank_conflicts_cudaP6__halfi,@function
        .size           _Z19bank_conflicts_cudaP6__halfi,(.L_x_2 - _Z19bank_conflicts_cudaP6__halfi)
        .other          _Z19bank_conflicts_cudaP6__halfi,@"STO_CUDA_ENTRY STV_DEFAULT"
_Z19bank_conflicts_cudaP6__halfi:
.text._Z19bank_conflicts_cudaP6__halfi:
[----:B------:R-:W0:Y:S01]  /*0000*/  LDC R1, c[0x0][0x37c] ;  /* 0x0000df00ff017b82 */ /* 0x000e220000000800 */
[----:B------:R-:W1:Y:S01]  /*0010*/  S2R R16, SR_TID.X ;  /* 0x0000000000107919 */ /* 0x000e620000002100 */
[----:B------:R-:W2:Y:S01]  /*0020*/  LDCU.64 UR36, c[0x0][0x358] ;  /* 0x00006b00ff2477ac */ /* 0x000ea20008000a00 */
[----:B------:R-:W1:Y:S01]  /*0030*/  S2R R17, SR_CTAID.X ;  /* 0x0000000000117919 */ /* 0x000e620000002500 */
[----:B------:R-:W1:Y:S02]  /*0040*/  S2R R2, SR_CTAID.Y ;  /* 0x0000000000027919 */ /* 0x000e640000002600 */
[----:B-1----:R-:W-:-:S13]  /*0050*/  LOP3.LUT P0, RZ, R2, R16, R17, 0xfe, !PT ;  /* 0x0000001002ff7212 */ /* 0x002fda000780fe11 */
[----:B0-2---:R-:W-:Y:S05]  /*0060*/  @P0 BRA `(.L_x_0) ;  /* 0x0000000000200947 */ /* 0x005fea0003800000 */
[----:B------:R-:W-:Y:S01]  /*0070*/  MOV R0, 0x0 ;  /* 0x0000000000007802 */ /* 0x000fe20000000f00 */
[----:B------:R-:W0:Y:S01]  /*0080*/  LDCU.64 UR4, c[0x4][0x8] ;  /* 0x01000100ff0477ac */ /* 0x000e220008000a00 */
[----:B------:R-:W-:Y:S02]  /*0090*/  CS2R R6, SRZ ;  /* 0x0000000000067805 */ /* 0x000fe4000001ff00 */
[----:B------:R1:W2:Y:S01]  /*00a0*/  LDC.64 R8, c[0x4][R0] ;  /* 0x0100000000087b82 */ /* 0x0002a20000000a00 */
[----:B0-----:R-:W-:Y:S02]  /*00b0*/  IMAD.U32 R4, RZ, RZ, UR4 ;  /* 0x00000004ff047e24 */ /* 0x001fe4000f8e00ff */
[----:B-1----:R-:W-:-:S07]  /*00c0*/  IMAD.U32 R5, RZ, RZ, UR5 ;  /* 0x00000005ff057e24 */ /* 0x002fce000f8e00ff */
[----:B------:R-:W-:-:S07]  /*00d0*/  LEPC R20, `(.L_x_0) ;  /* 0x000000001014794e */ /* 0x000fce0000000000 */
[----:B--2---:R-:W-:Y:S05]  /*00e0*/  CALL.ABS.NOINC R8 ;  /* 0x0000000008007343 */ /* 0x004fea0003c00000 */
.L_x_0:
[----:B------:R-:W0:Y:S01]  /*00f0*/  S2R R5, SR_CgaCtaId ;  /* 0x0000000000057919 */ /* 0x000e220000008800 */
[----:B------:R-:W-:Y:S01]  /*0100*/  IMAD.SHL.U32 R3, R16, 0x10, RZ ;  /* 0x0000001010037824 */ /* 0x000fe200078e00ff */
[----:B------:R-:W-:Y:S01]  /*0110*/  SHF.R.U32.HI R0, RZ, 0x3, R16 ;  /* 0x00000003ff007819 */ /* 0x000fe20000011610 */
[----:B------:R-:W-:Y:S05]  /*0120*/  WARPSYNC.ALL ;  /* 0x0000000000007948 */ /* 0x000fea0003800000 */
[----:B------:R-:W-:Y:S01]  /*0130*/  MOV R4, 0x400 ;  /* 0x0000040000047802 */ /* 0x000fe20000000f00 */
[----:B------:R-:W1:Y:S01]  /*0140*/  LDCU.64 UR4, c[0x0][0x380] ;  /* 0x00007000ff0477ac */ /* 0x000e620008000a00 */
[----:B------:R-:W-:Y:S01]  /*0150*/  LOP3.LUT R3, R3, 0x70, RZ, 0xc0, !PT ;  /* 0x0000007003037812 */ /* 0x000fe200078ec0ff */
[----:B------:R-:W-:-:S02]  /*0160*/  IMAD R17, R17, 0x100, R2 ;  /* 0x0000010011117824 */ /* 0x000fc400078e0202 */
[----:B------:R-:W-:Y:S02]  /*0170*/  IMAD.SHL.U32 R16, R16, 0x8, RZ ;  /* 0x0000000810107824 */ /* 0x000fe400078e00ff */
[C---:B------:R-:W-:Y:S02]  /*0180*/  IMAD R3, R0.reuse, 0x80, R3 ;  /* 0x0000008000037824 */ /* 0x040fe400078e0203 */
[----:B------:R-:W-:-:S05]  /*0190*/  IMAD.SHL.U32 R0, R0, 0x100, RZ ;  /* 0x0000010000007824 */ /* 0x000fca00078e00ff */
[----:B------:R-:W-:-:S04]  /*01a0*/  LEA R17, P0, R17, R0, 0x6 ;  /* 0x0000000011117211 */ /* 0x000fc800078030ff */
[----:B------:R-:W-:Y:S02]  /*01b0*/  LOP3.LUT R16, R17, 0x38, R16, 0xf8, !PT ;  /* 0x0000003811107812 */ /* 0x000fe400078ef810 */
[----:B0-----:R-:W-:-:S05]  /*01c0*/  LEA R4, R5, R4, 0x18 ;  /* 0x0000000405047211 */ /* 0x001fca00078ec0ff */
[----:B------:R-:W-:Y:S02]  /*01d0*/  IMAD.IADD R18, R3, 0x1, R4 ;  /* 0x0000000103127824 */ /* 0x000fe400078e0204 */
[----:B------:R-:W-:Y:S01]  /*01e0*/  IMAD.X R3, RZ, RZ, RZ, P0 ;  /* 0x000000ffff037224 */ /* 0x000fe200000e06ff */
[C---:B-1----:R-:W-:Y:S02]  /*01f0*/  LEA R2, P0, R16.reuse, UR4, 0x1 ;  /* 0x0000000410027c11 */ /* 0x042fe4000f8008ff */
[----:B------:R-:W-:Y:S02]  /*0200*/  STS.128 [R18], RZ ;  /* 0x000000ff12007388 */ /* 0x000fe40000000c00 */
[----:B------:R-:W-:Y:S02]  /*0210*/  LEA.HI.X R3, R16, UR5, R3, 0x1, P0 ;  /* 0x0000000510037c11 */ /* 0x000fe400080f0c03 */
[----:B------:R-:W-:Y:S04]  /*0220*/  STS.128 [R18+0x800], RZ ;  /* 0x000800ff12007388 */ /* 0x000fe80000000c00 */
[----:B------:R-:W-:Y:S04]  /*0230*/  STS.128 [R18+0x1000], RZ ;  /* 0x001000ff12007388 */ /* 0x000fe80000000c00 */
[----:B------:R-:W-:Y:S01]  /*0240*/  STS.128 [R18+0x1800], RZ ;  /* 0x001800ff12007388 */ /* 0x000fe20000000c00 */
[----:B------:R-:W-:Y:S06]  /*0250*/  BAR.SYNC.DEFER_BLOCKING 0x0 ;  /* 0x0000000000007b1d */ /* 0x000fec0000010000 */
[----:B------:R-:W0:Y:S04]  /*0260*/  LDS.128 R4, [R18] ;  /* 0x0000000012047984 */ /* 0x000e280000000c00 */
[----:B------:R-:W1:Y:S04]  /*0270*/  LDS.128 R8, [R18+0x800] ;  /* 0x0008000012087984 */ /* 0x000e680000000c00 */
[----:B------:R-:W2:Y:S04]  /*0280*/  LDS.128 R12, [R18+0x1000] ;  /* 0x00100000120c7984 */ /* 0x000ea80000000c00 */
[----:B------:R-:W3:Y:S04]  /*0290*/  LDS.128 R20, [R18+0x1800] ;  /* 0x0018000012147984 */ /* 0x000ee80000000c00 */
[----:B0-----:R-:W-:Y:S04]  /*02a0*/  STG.E.128 desc[UR36][R2.64], R4 ;  /* 0x0000000402007986 */ /* 0x001fe8000c101d24 */
[----:B-1----:R-:W-:Y:S04]  /*02b0*/  STG.E.128 desc[UR36][R2.64+0x2000], R8 ;  /* 0x0020000802007986 */ /* 0x002fe8000c101d24 */
[----:B--2---:R-:W-:Y:S04]  /*02c0*/  STG.E.128 desc[UR36][R2.64+0x4000], R12 ;  /* 0x0040000c02007986 */ /* 0x004fe8000c101d24 */
[----:B---3--:R-:W-:Y:S01]  /*02d0*/  STG.E.128 desc[UR36][R2.64+0x6000], R20 ;  /* 0x0060001402007986 */ /* 0x008fe2000c101d24 */
[----:B------:R-:W-:Y:S05]  /*02e0*/  EXIT ;  /* 0x000000000000794d */ /* 0x000fea0003800000 */
.L_x_1:
[----:B------:R-:W-:-:S00]  /*02f0*/  BRA `(.L_x_1) ;  /* 0xfffffffc00fc7947 */ /* 0x000fc0000383ffff */
[----:B------:R-:W-:-:S00]  /*0300*/  NOP ;  /* 0x0000000000007918 */ /* 0x000fc00000000000 */
[----:B------:R-:W-:-:S00]  /*0310*/  NOP ;  /* 0x0000000000007918 */ /* 0x000fc00000000000 */
[----:B------:R-:W-:-:S00]  /*0320*/  NOP ;  /* 0x0000000000007918 */ /* 0x000fc00000000000 */
[----:B------:R-:W-:-:S00]  /*0330*/  NOP ;  /* 0x0000000000007918 */ /* 0x000fc00000000000 */
[----:B------:R-:W-:-:S00]  /*0340*/  NOP ;  /* 0x0000000000007918 */ /* 0x000fc00000000000 */
[----:B------:R-:W-:-:S00]  /*0350*/  NOP ;  /* 0x0000000000007918 */ /* 0x000fc00000000000 */
[----:B------:R-:W-:-:S00]  /*0360*/  NOP ;  /* 0x0000000000007918 */ /* 0x000fc00000000000 */
[----:B------:R-:W-:-:S00]  /*0370*/  NOP ;  /* 0x0000000000007918 */ /* 0x000fc00000000000 */
.L_x_2:


//--------------------- .nv.global.init           --------------------------
	.section	.nv.global.init,"aw",@progbits
.nv.global.init:
	.type		$str,@object
	.size		$str,(.L_0 - $str)
$str:
        /*0000*/ 	.byte	0x62, 0x61, 0x6e, 0x6b, 0x5f, 0x63, 0x6f, 0x6e, 0x66, 0x6c, 0x69, 0x63, 0x74, 0x73, 0x5f, 0x63
        /*0010*/ 	.byte	0x75, 0x64, 0x61, 0x0a, 0x00
.L_0:


//--------------------- .nv.shared._Z19bank_conflicts_cudaP6__halfi --------------------------
	.section	.nv.shared._Z19bank_conflicts_cudaP6__halfi,"aw",@nobits
	.sectionflags	@""
	.align	16
	.zero		1024


//--------------------- .nv.shared.reserved.0     --------------------------
	.section	.nv.shared.reserved.0,"aw",@nobits
	.weak		__nv_reservedSMEM_offset_0_alias
	.size		__nv_reservedSMEM_offset_0_alias, 0, 64
	.other		__nv_reservedSMEM_offset_0_alias,@"STO_CUDA_RESERVED_SHARED STV_DEFAULT"
__nv_reservedSMEM_offset_0_alias:
	.zero		0
	.zero		64


//--------------------- .nv.constant0._Z19bank_conflicts_cudaP6__halfi --------------------------
	.section	.nv.constant0._Z19bank_conflicts_cudaP6__halfi,"a",@progbits
	.sectionflags	@""
	.align	4
.nv.constant0._Z19bank_conflicts_cudaP6__halfi:
	.zero		908


//--------------------- SYMBOLS --------------------------

	.type		.nv.reservedSmem.offset0,@object
	.size		.nv.reservedSmem.offset0,0x4
	.type		.nv.reservedSmem.cap,@object
	.size		.nv.reservedSmem.cap,0x4
	.type		vprintf,@function
